//
// Generated by NVIDIA NVVM Compiler
//
// Compiler Build ID: CL-36424714
// Cuda compilation tools, release 13.0, V13.0.88
// Based on NVVM 20.0.0
//

.version 9.0
.target sm_100
.address_size 64

	// .globl	_Z9greyScalePhS_ii

.visible .entry _Z9greyScalePhS_ii(
	.param .u64 .ptr .align 1 _Z9greyScalePhS_ii_param_0,
	.param .u64 .ptr .align 1 _Z9greyScalePhS_ii_param_1,
	.param .u32 _Z9greyScalePhS_ii_param_2,
	.param .u32 _Z9greyScalePhS_ii_param_3
)
{
	.reg .pred 	%p<5>;
	.reg .b16 	%rs<4>;
	.reg .b32 	%r<14>;
	.reg .b64 	%rd<11>;

	ld.param.u64 	%rd2, [_Z9greyScalePhS_ii_param_0];
	ld.param.u64 	%rd3, [_Z9greyScalePhS_ii_param_1];
	ld.param.u32 	%r5, [_Z9greyScalePhS_ii_param_2];
	ld.param.u32 	%r4, [_Z9greyScalePhS_ii_param_3];
	cvta.to.global.u64 	%rd1, %rd3;
	mov.u32 	%r7, %ctaid.x;
	mov.u32 	%r8, %ntid.x;
	mov.u32 	%r9, %tid.x;
	mad.lo.s32 	%r1, %r7, %r8, %r9;
	mov.u32 	%r10, %ctaid.y;
	mov.u32 	%r11, %ntid.y;
	mov.u32 	%r12, %tid.y;
	mad.lo.s32 	%r13, %r10, %r11, %r12;
	setp.ge.s32 	%p1, %r1, %r4;
	setp.ge.s32 	%p2, %r13, %r5;
	or.pred  	%p3, %p1, %p2;
	@%p3 bra 	$L__BB0_4;
	cvta.to.global.u64 	%rd4, %rd2;
	mad.lo.s32 	%r3, %r4, %r13, %r1;
	cvt.s64.s32 	%rd5, %r3;
	add.s64 	%rd6, %rd4, %rd5;
	ld.global.u8 	%rs1, [%rd6];
	setp.gt.u16 	%p4, %rs1, 85;
	@%p4 bra 	$L__BB0_3;
	mul.lo.s16 	%rs3, %rs1, 3;
	add.s64 	%rd10, %rd1, %rd5;
	st.global.u8 	[%rd10], %rs3;
	bra.uni 	$L__BB0_4;
$L__BB0_3:
	add.s64 	%rd8, %rd1, %rd5;
	mov.b16 	%rs2, 255;
	st.global.u8 	[%rd8], %rs2;
$L__BB0_4:
	ret;

}


// ===== COMPILED SASS (sm_100) =====

	.target	sm_100

	.elftype	@"ET_EXEC"


//--------------------- .note.nv.tkinfo           --------------------------
	.section	.note.nv.tkinfo,"",@"SHT_NOTE"
	.sectionflags	@"SHF_NOTE_NV_TKINFO"
	.tkinfo
        /*0018*/ 	.word	0x00000002
        /*0030*/ 	.string	""
        /*0030*/ 	.string	"ptxas"
        /*0030*/ 	.string	"Cuda compilation tools, release 13.0, V13.0.88"
        /*0030*/ 	.string	"Build cuda_13.0.r13.0/compiler.36424714_0"
        /*0030*/ 	.string	"-arch sm_100 -m 64 "



//--------------------- .note.nv.cuinfo           --------------------------
	.section	.note.nv.cuinfo,"",@"SHT_NOTE"
	.sectionflags	@"SHF_NOTE_NV_CUINFO"
        /*0018*/ 	.short	0x0002
        /*001a*/ 	.short	0x0064
        /*001c*/ 	.short	0x0082
	.zero		2


//--------------------- .nv.info                  --------------------------
	.section	.nv.info,"",@"SHT_CUDA_INFO"
	.align	4


	//----- nvinfo : EIATTR_REGCOUNT
	.align		4
        /*0000*/ 	.byte	0x04, 0x2f
        /*0002*/ 	.short	(.L_1 - .L_0)
	.align		4
.L_0:
        /*0004*/ 	.word	index@(_Z9greyScalePhS_ii)
        /*0008*/ 	.word	0x0000000c


	//----- nvinfo : EIATTR_FRAME_SIZE
	.align		4
.L_1:
        /*000c*/ 	.byte	0x04, 0x11
        /*000e*/ 	.short	(.L_3 - .L_2)
	.align		4
.L_2:
        /*0010*/ 	.word	index@(_Z9greyScalePhS_ii)
        /*0014*/ 	.word	0x00000000


	//----- nvinfo : EIATTR_MIN_STACK_SIZE
	.align		4
.L_3:
        /*0018*/ 	.byte	0x04, 0x12
        /*001a*/ 	.short	(.L_5 - .L_4)
	.align		4
.L_4:
        /*001c*/ 	.word	index@(_Z9greyScalePhS_ii)
        /*0020*/ 	.word	0x00000000
.L_5:


//--------------------- .nv.compat                --------------------------
	.section	.nv.compat,"",@"SHT_CUDA_COMPAT_INFO"
	.align	4
        /*0000*/ 	.byte	0x02, 0x09, 0x00, 0x00, 0x02, 0x02, 0x01, 0x00, 0x02, 0x05, 0x05, 0x00, 0x03, 0x07, 0x01, 0x01
        /*0010*/ 	.byte	0x02, 0x03, 0x00, 0x00, 0x02, 0x06, 0x01, 0x00, 0x04, 0x0b, 0x08, 0x00, 0x09, 0x00, 0x00, 0x00
        /*0020*/ 	.byte	0x00, 0x00, 0x00, 0x00


//--------------------- .nv.info._Z9greyScalePhS_ii --------------------------
	.section	.nv.info._Z9greyScalePhS_ii,"",@"SHT_CUDA_INFO"
	.sectionflags	@""
	.align	4


	//----- nvinfo : EIATTR_CUDA_API_VERSION
	.align		4
        /*0000*/ 	.byte	0x04, 0x37
        /*0002*/ 	.short	(.L_7 - .L_6)
.L_6:
        /*0004*/ 	.word	0x00000082


	//----- nvinfo : EIATTR_KPARAM_INFO
	.align		4
.L_7:
        /*0008*/ 	.byte	0x04, 0x17
        /*000a*/ 	.short	(.L_9 - .L_8)
.L_8:
        /*000c*/ 	.word	0x00000000
        /*0010*/ 	.short	0x0003
        /*0012*/ 	.short	0x0014
        /*0014*/ 	.byte	0x00, 0xf0, 0x11, 0x00


	//----- nvinfo : EIATTR_KPARAM_INFO
	.align		4
.L_9:
        /*0018*/ 	.byte	0x04, 0x17
        /*001a*/ 	.short	(.L_11 - .L_10)
.L_10:
        /*001c*/ 	.word	0x00000000
        /*0020*/ 	.short	0x0002
        /*0022*/ 	.short	0x0010
        /*0024*/ 	.byte	0x00, 0xf0, 0x11, 0x00


	//----- nvinfo : EIATTR_KPARAM_INFO
	.align		4
.L_11:
        /*0028*/ 	.byte	0x04, 0x17
        /*002a*/ 	.short	(.L_13 - .L_12)
.L_12:
        /*002c*/ 	.word	0x00000000
        /*0030*/ 	.short	0x0001
        /*0032*/ 	.short	0x0008
        /*0034*/ 	.byte	0x00, 0xf5, 0x21, 0x00


	//----- nvinfo : EIATTR_KPARAM_INFO
	.align		4
.L_13:
        /*0038*/ 	.byte	0x04, 0x17
        /*003a*/ 	.short	(.L_15 - .L_14)
.L_14:
        /*003c*/ 	.word	0x00000000
        /*0040*/ 	.short	0x0000
        /*0042*/ 	.short	0x0000
        /*0044*/ 	.byte	0x00, 0xf5, 0x21, 0x00


	//----- nvinfo : EIATTR_SPARSE_MMA_MASK
	.align		4
.L_15:
        /*0048*/ 	.byte	0x03, 0x50
        /*004a*/ 	.short	0x0000


	//----- nvinfo : EIATTR_MAXREG_COUNT
	.align		4
        /*004c*/ 	.byte	0x03, 0x1b
        /*004e*/ 	.short	0x00ff


	//----- nvinfo : EIATTR_MERCURY_ISA_VERSION
	.align		4
        /*0050*/ 	.byte	0x03, 0x5f
        /*0052*/ 	.short	0x0101


	//----- nvinfo : EIATTR_VRC_CTA_INIT_COUNT
	.align		4
        /*0054*/ 	.byte	0x02, 0x4a
	.zero		1
	.zero		1


	//----- nvinfo : EIATTR_EXIT_INSTR_OFFSETS
	.align		4
        /*0058*/ 	.byte	0x04, 0x1c
        /*005a*/ 	.short	(.L_17 - .L_16)


	//   ....[0]....
.L_16:
        /*005c*/ 	.word	0x000000c0


	//   ....[1]....
        /*0060*/ 	.word	0x000001a0


	//   ....[2]....
        /*0064*/ 	.word	0x00000210


	//----- nvinfo : EIATTR_CBANK_PARAM_SIZE
	.align		4
.L_17:
        /*0068*/ 	.byte	0x03, 0x19
        /*006a*/ 	.short	0x0018


	//----- nvinfo : EIATTR_PARAM_CBANK
	.align		4
        /*006c*/ 	.byte	0x04, 0x0a
        /*006e*/ 	.short	(.L_19 - .L_18)
	.align		4
.L_18:
        /*0070*/ 	.word	index@(.nv.constant0._Z9greyScalePhS_ii)
        /*0074*/ 	.short	0x0380
        /*0076*/ 	.short	0x0018


	//----- nvinfo : EIATTR_SW_WAR
	.align		4
.L_19:
        /*0078*/ 	.byte	0x04, 0x36
        /*007a*/ 	.short	(.L_21 - .L_20)
.L_20:
        /*007c*/ 	.word	0x00000008
.L_21:


//--------------------- .nv.callgraph             --------------------------
	.section	.nv.callgraph,"",@"SHT_CUDA_CALLGRAPH"
	.align	4
	.sectionentsize	8
	.align		4
        /*0000*/ 	.word	0x00000000
	.align		4
        /*0004*/ 	.word	0xffffffff
	.align		4
        /*0008*/ 	.word	0x00000000
	.align		4
        /*000c*/ 	.word	0xfffffffe
	.align		4
        /*0010*/ 	.word	0x00000000
	.align		4
        /*0014*/ 	.word	0xfffffffd
	.align		4
        /*0018*/ 	.word	0x00000000
	.align		4
        /*001c*/ 	.word	0xfffffffc


//--------------------- .text._Z9greyScalePhS_ii  --------------------------
	.section	.text._Z9greyScalePhS_ii,"ax",@progbits
	.align	128
        .global         _Z9greyScalePhS_ii
        .type           _Z9greyScalePhS_ii,@function
        .size           _Z9greyScalePhS_ii,(.L_x_1 - _Z9greyScalePhS_ii)
        .other          _Z9greyScalePhS_ii,@"STO_CUDA_ENTRY STV_DEFAULT"
_Z9greyScalePhS_ii:
.text._Z9greyScalePhS_ii:
[----:B------:R-:W-:Y:S01]  /*0000*/  LDC R1, c[0x0][0x37c] ;  /* 0x0000df00ff017b82 */ /* 0x000fe20000000800 */
[----:B------:R-:W0:Y:S07]  /*0010*/  S2R R2, SR_TID.Y ;  /* 0x0000000000027919 */ /* 0x000e2e0000002200 */
[----:B------:R-:W1:Y:S01]  /*0020*/  LDC R0, c[0x0][0x360] ;  /* 0x0000d800ff007b82 */ /* 0x000e620000000800 */
[----:B------:R-:W2:Y:S01]  /*0030*/  LDCU.64 UR6, c[0x0][0x390] ;  /* 0x00007200ff0677ac */ /* 0x000ea20008000a00 */
[----:B------:R-:W1:Y:S06]  /*0040*/  S2R R5, SR_TID.X ;  /* 0x0000000000057919 */ /* 0x000e6c0000002100 */
[----:B------:R-:W0:Y:S08]  /*0050*/  S2UR UR5, SR_CTAID.Y ;  /* 0x00000000000579c3 */ /* 0x000e300000002600 */
[----:B------:R-:W0:Y:S08]  /*0060*/  LDC R3, c[0x0][0x364] ;  /* 0x0000d900ff037b82 */ /* 0x000e300000000800 */
[----:B------:R-:W1:Y:S01]  /*0070*/  S2UR UR4, SR_CTAID.X ;  /* 0x00000000000479c3 */ /* 0x000e620000002500 */
[----:B0-----:R-:W-:-:S05]  /*0080*/  IMAD R3, R3, UR5, R2 ;  /* 0x0000000503037c24 */ /* 0x001fca000f8e0202 */
[----:B--2---:R-:W-:Y:S01]  /*0090*/  ISETP.GE.AND P0, PT, R3, UR6, PT ;  /* 0x0000000603007c0c */ /* 0x004fe2000bf06270 */
[----:B-1----:R-:W-:-:S05]  /*00a0*/  IMAD R0, R0, UR4, R5 ;  /* 0x0000000400007c24 */ /* 0x002fca000f8e0205 */
[----:B------:R-:W-:-:S13]  /*00b0*/  ISETP.GE.OR P0, PT, R0, UR7, P0 ;  /* 0x0000000700007c0c */ /* 0x000fda0008706670 */
[----:B------:R-:W-:Y:S05]  /*00c0*/  @P0 EXIT ;  /* 0x000000000000094d */ /* 0x000fea0003800000 */
[----:B------:R-:W0:Y:S01]  /*00d0*/  LDCU.64 UR8, c[0x0][0x380] ;  /* 0x00007000ff0877ac */ /* 0x000e220008000a00 */
[----:B------:R-:W-:Y:S01]  /*00e0*/  IMAD R7, R3, UR7, R0 ;  /* 0x0000000703077c24 */ /* 0x000fe2000f8e0200 */
[----:B------:R-:W1:Y:S04]  /*00f0*/  LDCU.64 UR4, c[0x0][0x358] ;  /* 0x00006b00ff0477ac */ /* 0x000e680008000a00 */
[----:B------:R-:W-:Y:S02]  /*0100*/  SHF.R.S32.HI R0, RZ, 0x1f, R7 ;  /* 0x0000001fff007819 */ /* 0x000fe40000011407 */
[----:B0-----:R-:W-:-:S04]  /*0110*/  IADD3 R2, P0, PT, R7, UR8, RZ ;  /* 0x0000000807027c10 */ /* 0x001fc8000ff1e0ff */
[----:B------:R-:W-:-:S05]  /*0120*/  IADD3.X R3, PT, PT, R0, UR9, RZ, P0, !PT ;  /* 0x0000000900037c10 */ /* 0x000fca00087fe4ff */
[----:B-1----:R-:W2:Y:S02]  /*0130*/  LDG.E.U8 R2, desc[UR4][R2.64] ;  /* 0x0000000402027981 */ /* 0x002ea4000c1e1100 */
[----:B--2---:R-:W-:-:S13]  /*0140*/  ISETP.GT.U32.AND P0, PT, R2, 0x55, PT ;  /* 0x000000550200780c */ /* 0x004fda0003f04070 */
[----:B------:R-:W0:Y:S01]  /*0150*/  @!P0 LDC.64 R4, c[0x0][0x388] ;  /* 0x0000e200ff048b82 */ /* 0x000e220000000a00 */
[----:B------:R-:W-:Y:S01]  /*0160*/  @!P0 IMAD R9, R2, 0x3, RZ ;  /* 0x0000000302098824 */ /* 0x000fe200078e02ff */
[----:B0-----:R-:W-:-:S05]  /*0170*/  @!P0 IADD3 R4, P1, PT, R7, R4, RZ ;  /* 0x0000000407048210 */ /* 0x001fca0007f3e0ff */
[----:B------:R-:W-:-:S05]  /*0180*/  @!P0 IMAD.X R5, R0, 0x1, R5, P1 ;  /* 0x0000000100058824 */ /* 0x000fca00008e0605 */
[----:B------:R0:W-:Y:S01]  /*0190*/  @!P0 STG.E.U8 desc[UR4][R4.64], R9 ;  /* 0x0000000904008986 */ /* 0x0001e2000c101104 */
[----:B------:R-:W-:Y:S05]  /*01a0*/  @!P0 EXIT ;  /* 0x000000000000894d */ /* 0x000fea0003800000 */
[----:B------:R-:W1:Y:S01]  /*01b0*/  LDCU.64 UR6, c[0x0][0x388] ;  /* 0x00007100ff0677ac */ /* 0x000e620008000a00 */
[----:B0-----:R-:W-:Y:S01]  /*01c0*/  IMAD.MOV.U32 R4, RZ, RZ, 0xff ;  /* 0x000000ffff047424 */ /* 0x001fe200078e00ff */
[----:B-1----:R-:W-:-:S04]  /*01d0*/  IADD3 R2, P0, PT, R7, UR6, RZ ;  /* 0x0000000607027c10 */ /* 0x002fc8000ff1e0ff */
[----:B------:R-:W-:Y:S02]  /*01e0*/  IADD3.X R3, PT, PT, R0, UR7, RZ, P0, !PT ;  /* 0x0000000700037c10 */ /* 0x000fe400087fe4ff */
[----:B------:R-:W-:-:S05]  /*01f0*/  PRMT R0, R4, 0x7610, R0 ;  /* 0x0000761004007816 */ /* 0x000fca0000000000 */
[----:B------:R-:W-:Y:S01]  /*0200*/  STG.E.U8 desc[UR4][R2.64], R0 ;  /* 0x0000000002007986 */ /* 0x000fe2000c101104 */
[----:B------:R-:W-:Y:S05]  /*0210*/  EXIT ;  /* 0x000000000000794d */ /* 0x000fea0003800000 */
.L_x_0:
[----:B------:R-:W-:-:S00]  /*0220*/  BRA `(.L_x_0) ;  /* 0xfffffffc00fc7947 */ /* 0x000fc0000383ffff */
[----:B------:R-:W-:-:S00]  /*0230*/  NOP ;  /* 0x0000000000007918 */ /* 0x000fc00000000000 */
        /* <DEDUP_REMOVED lines=12> */
.L_x_1:


//--------------------- .nv.shared.reserved.0     --------------------------
	.section	.nv.shared.reserved.0,"aw",@nobits
	.weak		__nv_reservedSMEM_offset_0_alias
	.size		__nv_reservedSMEM_offset_0_alias, 0, 64
	.other		__nv_reservedSMEM_offset_0_alias,@"STO_CUDA_RESERVED_SHARED STV_DEFAULT"
__nv_reservedSMEM_offset_0_alias:
	.zero		0
	.zero		64


//--------------------- .nv.constant0._Z9greyScalePhS_ii --------------------------
	.section	.nv.constant0._Z9greyScalePhS_ii,"a",@progbits
	.sectionflags	@""
	.align	4
.nv.constant0._Z9greyScalePhS_ii:
	.zero		920


//--------------------- SYMBOLS --------------------------

	.type		.nv.reservedSmem.offset0,@object
	.size		.nv.reservedSmem.offset0,0x4
